//
// Generated by NVIDIA NVVM Compiler
//
// Compiler Build ID: CL-36424714
// Cuda compilation tools, release 13.0, V13.0.88
// Based on NVVM 20.0.0
//

.version 9.0
.target sm_100
.address_size 64

	// .globl	_Z11cudaExecutePfiii

.visible .entry _Z11cudaExecutePfiii(
	.param .u64 .ptr .align 1 _Z11cudaExecutePfiii_param_0,
	.param .u32 _Z11cudaExecutePfiii_param_1,
	.param .u32 _Z11cudaExecutePfiii_param_2,
	.param .u32 _Z11cudaExecutePfiii_param_3
)
{
	.reg .pred 	%p<9>;
	.reg .b32 	%r<18>;
	.reg .b32 	%f<22>;
	.reg .b64 	%rd<5>;
	.reg .b64 	%fd<24>;

	ld.param.u64 	%rd3, [_Z11cudaExecutePfiii_param_0];
	ld.param.u32 	%r8, [_Z11cudaExecutePfiii_param_1];
	ld.param.u32 	%r9, [_Z11cudaExecutePfiii_param_3];
	setp.lt.s32 	%p1, %r8, 1;
	@%p1 bra 	$L__BB0_11;
	setp.lt.s32 	%p2, %r9, 1;
	@%p2 bra 	$L__BB0_11;
	and.b32  	%r1, %r9, 3;
	and.b32  	%r11, %r9, 2147483644;
	neg.s32 	%r2, %r11;
	cvta.to.global.u64 	%rd1, %rd3;
	mov.u32 	%r12, %tid.x;
	mov.u32 	%r13, %ntid.x;
	mov.u32 	%r14, %ctaid.x;
	mad.lo.s32 	%r3, %r14, %r13, %r12;
	mov.b32 	%r16, 0;
$L__BB0_3:
	setp.lt.u32 	%p3, %r9, 4;
	mad.lo.s32 	%r15, %r16, 2560, %r3;
	mul.wide.s32 	%rd4, %r15, 4;
	add.s64 	%rd2, %rd1, %rd4;
	ld.global.f32 	%f19, [%rd2];
	mov.f32 	%f21, %f19;
	@%p3 bra 	$L__BB0_6;
	mov.u32 	%r17, %r2;
	mov.f32 	%f21, %f19;
$L__BB0_5:
	cvt.f64.f32 	%fd3, %f21;
	mul.f64 	%fd4, %fd3, 0d3FFD1EB850000000;
	cvt.f64.f32 	%fd5, %f19;
	sub.f64 	%fd6, %fd4, %fd5;
	cvt.rn.f32.f64 	%f14, %fd6;
	cvt.f64.f32 	%fd7, %f14;
	mul.f64 	%fd8, %fd7, 0d3FFD1EB850000000;
	sub.f64 	%fd9, %fd8, %fd3;
	cvt.rn.f32.f64 	%f15, %fd9;
	cvt.f64.f32 	%fd10, %f15;
	mul.f64 	%fd11, %fd10, 0d3FFD1EB850000000;
	sub.f64 	%fd12, %fd11, %fd7;
	cvt.rn.f32.f64 	%f19, %fd12;
	cvt.f64.f32 	%fd13, %f19;
	mul.f64 	%fd14, %fd13, 0d3FFD1EB850000000;
	sub.f64 	%fd15, %fd14, %fd10;
	cvt.rn.f32.f64 	%f21, %fd15;
	add.s32 	%r17, %r17, 4;
	setp.ne.s32 	%p4, %r17, 0;
	@%p4 bra 	$L__BB0_5;
$L__BB0_6:
	setp.eq.s32 	%p5, %r1, 0;
	@%p5 bra 	$L__BB0_10;
	setp.eq.s32 	%p6, %r1, 1;
	cvt.f64.f32 	%fd1, %f21;
	mul.f64 	%fd16, %fd1, 0d3FFD1EB850000000;
	cvt.f64.f32 	%fd17, %f19;
	sub.f64 	%fd18, %fd16, %fd17;
	cvt.rn.f32.f64 	%f21, %fd18;
	@%p6 bra 	$L__BB0_10;
	setp.eq.s32 	%p7, %r1, 2;
	cvt.f64.f32 	%fd2, %f21;
	mul.f64 	%fd19, %fd2, 0d3FFD1EB850000000;
	sub.f64 	%fd20, %fd19, %fd1;
	cvt.rn.f32.f64 	%f21, %fd20;
	@%p7 bra 	$L__BB0_10;
	cvt.f64.f32 	%fd21, %f21;
	mul.f64 	%fd22, %fd21, 0d3FFD1EB850000000;
	sub.f64 	%fd23, %fd22, %fd2;
	cvt.rn.f32.f64 	%f21, %fd23;
$L__BB0_10:
	st.global.f32 	[%rd2], %f21;
	add.s32 	%r16, %r16, 1;
	setp.ne.s32 	%p8, %r16, %r8;
	@%p8 bra 	$L__BB0_3;
$L__BB0_11:
	ret;

}


// ===== COMPILED SASS (sm_100) =====

	.target	sm_100

	.elftype	@"ET_EXEC"


//--------------------- .note.nv.tkinfo           --------------------------
	.section	.note.nv.tkinfo,"",@"SHT_NOTE"
	.sectionflags	@"SHF_NOTE_NV_TKINFO"
	.tkinfo
        /*0018*/ 	.word	0x00000002
        /*0030*/ 	.string	""
        /*0030*/ 	.string	"ptxas"
        /*0030*/ 	.string	"Cuda compilation tools, release 13.0, V13.0.88"
        /*0030*/ 	.string	"Build cuda_13.0.r13.0/compiler.36424714_0"
        /*0030*/ 	.string	"-arch sm_100 -m 64 "



//--------------------- .note.nv.cuinfo           --------------------------
	.section	.note.nv.cuinfo,"",@"SHT_NOTE"
	.sectionflags	@"SHF_NOTE_NV_CUINFO"
        /*0018*/ 	.short	0x0002
        /*001a*/ 	.short	0x0064
        /*001c*/ 	.short	0x0082
	.zero		2


//--------------------- .nv.info                  --------------------------
	.section	.nv.info,"",@"SHT_CUDA_INFO"
	.align	4


	//----- nvinfo : EIATTR_REGCOUNT
	.align		4
        /*0000*/ 	.byte	0x04, 0x2f
        /*0002*/ 	.short	(.L_1 - .L_0)
	.align		4
.L_0:
        /*0004*/ 	.word	index@(_Z11cudaExecutePfiii)
        /*0008*/ 	.word	0x0000001a


	//----- nvinfo : EIATTR_FRAME_SIZE
	.align		4
.L_1:
        /*000c*/ 	.byte	0x04, 0x11
        /*000e*/ 	.short	(.L_3 - .L_2)
	.align		4
.L_2:
        /*0010*/ 	.word	index@(_Z11cudaExecutePfiii)
        /*0014*/ 	.word	0x00000000


	//----- nvinfo : EIATTR_MIN_STACK_SIZE
	.align		4
.L_3:
        /*0018*/ 	.byte	0x04, 0x12
        /*001a*/ 	.short	(.L_5 - .L_4)
	.align		4
.L_4:
        /*001c*/ 	.word	index@(_Z11cudaExecutePfiii)
        /*0020*/ 	.word	0x00000000
.L_5:


//--------------------- .nv.compat                --------------------------
	.section	.nv.compat,"",@"SHT_CUDA_COMPAT_INFO"
	.align	4
        /*0000*/ 	.byte	0x02, 0x09, 0x00, 0x00, 0x02, 0x02, 0x01, 0x00, 0x02, 0x05, 0x05, 0x00, 0x03, 0x07, 0x01, 0x01
        /*0010*/ 	.byte	0x02, 0x03, 0x00, 0x00, 0x02, 0x06, 0x01, 0x00, 0x04, 0x0b, 0x08, 0x00, 0x01, 0x00, 0x00, 0x00
        /*0020*/ 	.byte	0x00, 0x00, 0x00, 0x00


//--------------------- .nv.info._Z11cudaExecutePfiii --------------------------
	.section	.nv.info._Z11cudaExecutePfiii,"",@"SHT_CUDA_INFO"
	.sectionflags	@""
	.align	4


	//----- nvinfo : EIATTR_CUDA_API_VERSION
	.align		4
        /*0000*/ 	.byte	0x04, 0x37
        /*0002*/ 	.short	(.L_7 - .L_6)
.L_6:
        /*0004*/ 	.word	0x00000082


	//----- nvinfo : EIATTR_KPARAM_INFO
	.align		4
.L_7:
        /*0008*/ 	.byte	0x04, 0x17
        /*000a*/ 	.short	(.L_9 - .L_8)
.L_8:
        /*000c*/ 	.word	0x00000000
        /*0010*/ 	.short	0x0003
        /*0012*/ 	.short	0x0010
        /*0014*/ 	.byte	0x00, 0xf0, 0x11, 0x00


	//----- nvinfo : EIATTR_KPARAM_INFO
	.align		4
.L_9:
        /*0018*/ 	.byte	0x04, 0x17
        /*001a*/ 	.short	(.L_11 - .L_10)
.L_10:
        /*001c*/ 	.word	0x00000000
        /*0020*/ 	.short	0x0002
        /*0022*/ 	.short	0x000c
        /*0024*/ 	.byte	0x00, 0xf0, 0x11, 0x00


	//----- nvinfo : EIATTR_KPARAM_INFO
	.align		4
.L_11:
        /*0028*/ 	.byte	0x04, 0x17
        /*002a*/ 	.short	(.L_13 - .L_12)
.L_12:
        /*002c*/ 	.word	0x00000000
        /*0030*/ 	.short	0x0001
        /*0032*/ 	.short	0x0008
        /*0034*/ 	.byte	0x00, 0xf0, 0x11, 0x00


	//----- nvinfo : EIATTR_KPARAM_INFO
	.align		4
.L_13:
        /*0038*/ 	.byte	0x04, 0x17
        /*003a*/ 	.short	(.L_15 - .L_14)
.L_14:
        /*003c*/ 	.word	0x00000000
        /*0040*/ 	.short	0x0000
        /*0042*/ 	.short	0x0000
        /*0044*/ 	.byte	0x00, 0xf5, 0x21, 0x00


	//----- nvinfo : EIATTR_SPARSE_MMA_MASK
	.align		4
.L_15:
        /*0048*/ 	.byte	0x03, 0x50
        /*004a*/ 	.short	0x0000


	//----- nvinfo : EIATTR_MAXREG_COUNT
	.align		4
        /*004c*/ 	.byte	0x03, 0x1b
        /*004e*/ 	.short	0x00ff


	//----- nvinfo : EIATTR_MERCURY_ISA_VERSION
	.align		4
        /*0050*/ 	.byte	0x03, 0x5f
        /*0052*/ 	.short	0x0101


	//----- nvinfo : EIATTR_VRC_CTA_INIT_COUNT
	.align		4
        /*0054*/ 	.byte	0x02, 0x4a
	.zero		1
	.zero		1


	//----- nvinfo : EIATTR_EXIT_INSTR_OFFSETS
	.align		4
        /*0058*/ 	.byte	0x04, 0x1c
        /*005a*/ 	.short	(.L_17 - .L_16)


	//   ....[0]....
.L_16:
        /*005c*/ 	.word	0x00000030


	//   ....[1]....
        /*0060*/ 	.word	0x00000060


	//   ....[2]....
        /*0064*/ 	.word	0x00000a20


	//----- nvinfo : EIATTR_CBANK_PARAM_SIZE
	.align		4
.L_17:
        /*0068*/ 	.byte	0x03, 0x19
        /*006a*/ 	.short	0x0014


	//----- nvinfo : EIATTR_PARAM_CBANK
	.align		4
        /*006c*/ 	.byte	0x04, 0x0a
        /*006e*/ 	.short	(.L_19 - .L_18)
	.align		4
.L_18:
        /*0070*/ 	.word	index@(.nv.constant0._Z11cudaExecutePfiii)
        /*0074*/ 	.short	0x0380
        /*0076*/ 	.short	0x0014


	//----- nvinfo : EIATTR_SW_WAR
	.align		4
.L_19:
        /*0078*/ 	.byte	0x04, 0x36
        /*007a*/ 	.short	(.L_21 - .L_20)
.L_20:
        /*007c*/ 	.word	0x00000008
.L_21:


//--------------------- .nv.callgraph             --------------------------
	.section	.nv.callgraph,"",@"SHT_CUDA_CALLGRAPH"
	.align	4
	.sectionentsize	8
	.align		4
        /*0000*/ 	.word	0x00000000
	.align		4
        /*0004*/ 	.word	0xffffffff
	.align		4
        /*0008*/ 	.word	0x00000000
	.align		4
        /*000c*/ 	.word	0xfffffffe
	.align		4
        /*0010*/ 	.word	0x00000000
	.align		4
        /*0014*/ 	.word	0xfffffffd
	.align		4
        /*0018*/ 	.word	0x00000000
	.align		4
        /*001c*/ 	.word	0xfffffffc


//--------------------- .text._Z11cudaExecutePfiii --------------------------
	.section	.text._Z11cudaExecutePfiii,"ax",@progbits
	.align	128
        .global         _Z11cudaExecutePfiii
        .type           _Z11cudaExecutePfiii,@function
        .size           _Z11cudaExecutePfiii,(.L_x_8 - _Z11cudaExecutePfiii)
        .other          _Z11cudaExecutePfiii,@"STO_CUDA_ENTRY STV_DEFAULT"
_Z11cudaExecutePfiii:
.text._Z11cudaExecutePfiii:
[----:B------:R-:W-:Y:S08]  /*0000*/  LDC R1, c[0x0][0x37c] ;  /* 0x0000df00ff017b82 */ /* 0x000ff00000000800 */
[----:B------:R-:W0:Y:S02]  /*0010*/  LDC R0, c[0x0][0x388] ;  /* 0x0000e200ff007b82 */ /* 0x000e240000000800 */
[----:B0-----:R-:W-:-:S13]  /*0020*/  ISETP.GE.AND P0, PT, R0, 0x1, PT ;  /* 0x000000010000780c */ /* 0x001fda0003f06270 */
[----:B------:R-:W-:Y:S05]  /*0030*/  @!P0 EXIT ;  /* 0x000000000000894d */ /* 0x000fea0003800000 */
[----:B------:R-:W0:Y:S02]  /*0040*/  LDC R4, c[0x0][0x390] ;  /* 0x0000e400ff047b82 */ /* 0x000e240000000800 */
[----:B0-----:R-:W-:-:S13]  /*0050*/  ISETP.GE.AND P0, PT, R4, 0x1, PT ;  /* 0x000000010400780c */ /* 0x001fda0003f06270 */
[----:B------:R-:W-:Y:S05]  /*0060*/  @!P0 EXIT ;  /* 0x000000000000894d */ /* 0x000fea0003800000 */
[----:B------:R-:W0:Y:S01]  /*0070*/  S2R R0, SR_TID.X ;  /* 0x0000000000007919 */ /* 0x000e220000002100 */
[----:B------:R-:W0:Y:S01]  /*0080*/  LDCU UR4, c[0x0][0x360] ;  /* 0x00006c00ff0477ac */ /* 0x000e220008000800 */
[C---:B------:R-:W-:Y:S01]  /*0090*/  LOP3.LUT R18, R4.reuse, 0x7ffffffc, RZ, 0xc0, !PT ;  /* 0x7ffffffc04127812 */ /* 0x040fe200078ec0ff */
[----:B------:R-:W-:Y:S01]  /*00a0*/  IMAD.MOV.U32 R5, RZ, RZ, RZ ;  /* 0x000000ffff057224 */ /* 0x000fe200078e00ff */
[----:B------:R-:W0:Y:S01]  /*00b0*/  S2R R3, SR_CTAID.X ;  /* 0x0000000000037919 */ /* 0x000e220000002500 */
[----:B------:R-:W-:Y:S01]  /*00c0*/  LOP3.LUT R4, R4, 0x3, RZ, 0xc0, !PT ;  /* 0x0000000304047812 */ /* 0x000fe200078ec0ff */
[----:B------:R-:W1:Y:S01]  /*00d0*/  LDCU.64 UR6, c[0x0][0x358] ;  /* 0x00006b00ff0677ac */ /* 0x000e620008000a00 */
[----:B------:R-:W-:Y:S02]  /*00e0*/  IMAD.MOV R6, RZ, RZ, -R18 ;  /* 0x000000ffff067224 */ /* 0x000fe400078e0a12 */
[----:B01----:R-:W-:-:S07]  /*00f0*/  IMAD R0, R3, UR4, R0 ;  /* 0x0000000403007c24 */ /* 0x003fce000f8e0200 */
.L_x_6:
[----:B0-----:R-:W0:Y:S01]  /*0100*/  LDC.64 R2, c[0x0][0x380] ;  /* 0x0000e000ff027b82 */ /* 0x001e220000000a00 */
[----:B------:R-:W-:Y:S01]  /*0110*/  IMAD R7, R5, 0xa00, R0 ;  /* 0x00000a0005077824 */ /* 0x000fe200078e0200 */
[----:B------:R-:W1:Y:S01]  /*0120*/  LDCU UR4, c[0x0][0x390] ;  /* 0x00007200ff0477ac */ /* 0x000e620008000800 */
[----:B--2---:R-:W2:Y:S02]  /*0130*/  LDCU UR5, c[0x0][0x388] ;  /* 0x00007100ff0577ac */ /* 0x004ea40008000800 */
[----:B0-----:R-:W-:-:S05]  /*0140*/  IMAD.WIDE R2, R7, 0x4, R2 ;  /* 0x0000000407027825 */ /* 0x001fca00078e0202 */
[----:B------:R-:W3:Y:S01]  /*0150*/  LDG.E R8, desc[UR6][R2.64] ;  /* 0x0000000602087981 */ /* 0x000ee2000c1e1900 */
[----:B-1----:R-:W-:Y:S01]  /*0160*/  UISETP.GE.U32.AND UP0, UPT, UR4, 0x4, UPT ;  /* 0x000000040400788c */ /* 0x002fe2000bf06070 */
[----:B------:R-:W-:-:S05]  /*0170*/  VIADD R5, R5, 0x1 ;  /* 0x0000000105057836 */ /* 0x000fca0000000000 */
[----:B--2---:R-:W-:Y:S01]  /*0180*/  ISETP.NE.AND P1, PT, R5, UR5, PT ;  /* 0x0000000505007c0c */ /* 0x004fe2000bf25270 */
[----:B---3--:R-:W-:Y:S02]  /*0190*/  IMAD.MOV.U32 R19, RZ, RZ, R8 ;  /* 0x000000ffff137224 */ /* 0x008fe400078e0008 */
[----:B----4-:R-:W-:Y:S10]  /*01a0*/  BRA.U !UP0, `(.L_x_0) ;  /* 0x0000000508d07547 */ /* 0x010ff4000b800000 */
[----:B------:R-:W-:Y:S02]  /*01b0*/  IMAD.MOV R7, RZ, RZ, -R18 ;  /* 0x000000ffff077224 */ /* 0x000fe400078e0a12 */
[----:B------:R-:W-:-:S03]  /*01c0*/  IMAD.MOV.U32 R19, RZ, RZ, R8 ;  /* 0x000000ffff137224 */ /* 0x000fc600078e0008 */
[----:B------:R-:W-:Y:S01]  /*01d0*/  ISETP.GE.AND P0, PT, R7, RZ, PT ;  /* 0x000000ff0700720c */ /* 0x000fe20003f06270 */
[----:B------:R-:W-:-:S12]  /*01e0*/  IMAD.MOV.U32 R7, RZ, RZ, R6 ;  /* 0x000000ffff077224 */ /* 0x000fd800078e0006 */
[----:B------:R-:W-:Y:S05]  /*01f0*/  @P0 BRA `(.L_x_1) ;  /* 0x0000000400740947 */ /* 0x000fea0003800000 */
[----:B------:R-:W-:Y:S01]  /*0200*/  IMAD.MOV R9, RZ, RZ, -R7 ;  /* 0x000000ffff097224 */ /* 0x000fe200078e0a07 */
[----:B------:R-:W-:-:S04]  /*0210*/  PLOP3.LUT P0, PT, PT, PT, PT, 0x80, 0x8 ;  /* 0x000000000008781c */ /* 0x000fc80003f0f070 */
[----:B------:R-:W-:-:S13]  /*0220*/  ISETP.GT.AND P2, PT, R9, 0xc, PT ;  /* 0x0000000c0900780c */ /* 0x000fda0003f44270 */
[----:B------:R-:W-:Y:S05]  /*0230*/  @!P2 BRA `(.L_x_2) ;  /* 0x0000000000dca947 */ /* 0x000fea0003800000 */
[----:B------:R-:W-:-:S13]  /*0240*/  PLOP3.LUT P0, PT, PT, PT, PT, 0x8, 0x80 ;  /* 0x000000000080781c */ /* 0x000fda0003f0e170 */
.L_x_3:
[----:B-1----:R-:W-:Y:S01]  /*0250*/  F2F.F64.F32 R10, R19 ;  /* 0x00000013000a7310 */ /* 0x002fe20000201800 */
[----:B------:R-:W-:Y:S01]  /*0260*/  UMOV UR4, 0x50000000 ;  /* 0x5000000000047882 */ /* 0x000fe20000000000 */
[----:B------:R-:W-:Y:S01]  /*0270*/  UMOV UR5, 0x3ffd1eb8 ;  /* 0x3ffd1eb800057882 */ /* 0x000fe20000000000 */
[----:B------:R-:W-:-:S05]  /*0280*/  VIADD R7, R7, 0x10 ;  /* 0x0000001007077836 */ /* 0x000fca0000000000 */
[----:B0-----:R-:W0:Y:S01]  /*0290*/  F2F.F64.F32 R8, R8 ;  /* 0x0000000800087310 */ /* 0x001e220000201800 */
[----:B------:R-:W-:Y:S01]  /*02a0*/  ISETP.GE.AND P2, PT, R7, -0xc, PT ;  /* 0xfffffff40700780c */ /* 0x000fe20003f46270 */
[----:B0-----:R-:W-:-:S10]  /*02b0*/  DFMA R12, R10, UR4, -R8 ;  /* 0x000000040a0c7c2b */ /* 0x001fd40008000808 */
[----:B------:R-:W0:Y:S08]  /*02c0*/  F2F.F32.F64 R12, R12 ;  /* 0x0000000c000c7310 */ /* 0x000e300000301000 */
[----:B0-----:R-:W0:Y:S02]  /*02d0*/  F2F.F64.F32 R14, R12 ;  /* 0x0000000c000e7310 */ /* 0x001e240000201800 */
        /* <DEDUP_REMOVED lines=18> */
[----:B0-----:R-:W-:-:S06]  /*0400*/  DFMA R10, R14, UR4, -R10 ;  /* 0x000000040e0a7c2b */ /* 0x001fcc000800080a */
        /* <DEDUP_REMOVED lines=24> */
[----:B------:R0:W1:Y:S01]  /*0590*/  F2F.F32.F64 R19, R14 ;  /* 0x0000000e00137310 */ /* 0x0000620000301000 */
[----:B------:R-:W-:Y:S05]  /*05a0*/  @!P2 BRA `(.L_x_3) ;  /* 0xfffffffc0028a947 */ /* 0x000fea000383ffff */
.L_x_2:
[----:B------:R-:W-:-:S05]  /*05b0*/  IMAD.MOV R9, RZ, RZ, -R7 ;  /* 0x000000ffff097224 */ /* 0x000fca00078e0a07 */
[----:B------:R-:W-:-:S13]  /*05c0*/  ISETP.GT.AND P2, PT, R9, 0x4, PT ;  /* 0x000000040900780c */ /* 0x000fda0003f44270 */
[----:B------:R-:W-:Y:S05]  /*05d0*/  @!P2 BRA `(.L_x_4) ;  /* 0x000000000074a947 */ /* 0x000fea0003800000 */
[----:B-1----:R-:W-:Y:S01]  /*05e0*/  F2F.F64.F32 R10, R19 ;  /* 0x00000013000a7310 */ /* 0x002fe20000201800 */
[----:B------:R-:W-:Y:S01]  /*05f0*/  UMOV UR4, 0x50000000 ;  /* 0x5000000000047882 */ /* 0x000fe20000000000 */
[----:B------:R-:W-:Y:S01]  /*0600*/  UMOV UR5, 0x3ffd1eb8 ;  /* 0x3ffd1eb800057882 */ /* 0x000fe20000000000 */
[----:B------:R-:W-:Y:S01]  /*0610*/  PLOP3.LUT P0, PT, PT, PT, PT, 0x8, 0x80 ;  /* 0x000000000080781c */ /* 0x000fe20003f0e170 */
[----:B------:R-:W-:-:S04]  /*0620*/  VIADD R7, R7, 0x8 ;  /* 0x0000000807077836 */ /* 0x000fc80000000000 */
[----:B------:R-:W1:Y:S02]  /*0630*/  F2F.F64.F32 R8, R8 ;  /* 0x0000000800087310 */ /* 0x000e640000201800 */
[----:B-1----:R-:W-:-:S10]  /*0640*/  DFMA R12, R10, UR4, -R8 ;  /* 0x000000040a0c7c2b */ /* 0x002fd40008000808 */
        /* <DEDUP_REMOVED lines=21> */
[----:B------:R2:W3:Y:S05]  /*07a0*/  F2F.F32.F64 R19, R12 ;  /* 0x0000000c00137310 */ /* 0x0004ea0000301000 */
.L_x_4:
[----:B------:R-:W-:-:S13]  /*07b0*/  ISETP.NE.OR P0, PT, R7, RZ, P0 ;  /* 0x000000ff0700720c */ /* 0x000fda0000705670 */
[----:B------:R-:W-:Y:S05]  /*07c0*/  @!P0 BRA `(.L_x_0) ;  /* 0x0000000000488947 */ /* 0x000fea0003800000 */
.L_x_1:
[----:B01-3--:R-:W-:Y:S01]  /*07d0*/  F2F.F64.F32 R10, R19 ;  /* 0x00000013000a7310 */ /* 0x00bfe20000201800 */
[----:B------:R-:W-:Y:S01]  /*07e0*/  UMOV UR4, 0x50000000 ;  /* 0x5000000000047882 */ /* 0x000fe20000000000 */
[----:B------:R-:W-:Y:S01]  /*07f0*/  UMOV UR5, 0x3ffd1eb8 ;  /* 0x3ffd1eb800057882 */ /* 0x000fe20000000000 */
[----:B------:R-:W-:-:S05]  /*0800*/  VIADD R7, R7, 0x4 ;  /* 0x0000000407077836 */ /* 0x000fca0000000000 */
[----:B------:R-:W2:Y:S01]  /*0810*/  F2F.F64.F32 R8, R8 ;  /* 0x0000000800087310 */ /* 0x000ea20000201800 */
[----:B------:R-:W-:Y:S01]  /*0820*/  ISETP.NE.AND P0, PT, R7, RZ, PT ;  /* 0x000000ff0700720c */ /* 0x000fe20003f05270 */
[----:B--2---:R-:W-:-:S10]  /*0830*/  DFMA R12, R10, UR4, -R8 ;  /* 0x000000040a0c7c2b */ /* 0x004fd40008000808 */
[----:B------:R-:W0:Y:S08]  /*0840*/  F2F.F32.F64 R12, R12 ;  /* 0x0000000c000c7310 */ /* 0x000e300000301000 */
[----:B0-----:R-:W0:Y:S02]  /*0850*/  F2F.F64.F32 R14, R12 ;  /* 0x0000000c000e7310 */ /* 0x001e240000201800 */
[----:B0-----:R-:W-:-:S10]  /*0860*/  DFMA R10, R14, UR4, -R10 ;  /* 0x000000040e0a7c2b */ /* 0x001fd4000800080a */
[----:B------:R-:W0:Y:S08]  /*0870*/  F2F.F32.F64 R10, R10 ;  /* 0x0000000a000a7310 */ /* 0x000e300000301000 */
[----:B0-----:R-:W0:Y:S02]  /*0880*/  F2F.F64.F32 R16, R10 ;  /* 0x0000000a00107310 */ /* 0x001e240000201800 */
[----:B0-----:R-:W-:-:S06]  /*0890*/  DFMA R14, R16, UR4, -R14 ;  /* 0x00000004100e7c2b */ /* 0x001fcc000800080e */
[----:B------:R-:W0:Y:S08]  /*08a0*/  F2F.F32.F64 R8, R14 ;  /* 0x0000000e00087310 */ /* 0x000e300000301000 */
[----:B0---4-:R-:W0:Y:S02]  /*08b0*/  F2F.F64.F32 R20, R8 ;  /* 0x0000000800147310 */ /* 0x011e240000201800 */
[----:B0-----:R-:W-:-:S06]  /*08c0*/  DFMA R20, R20, UR4, -R16 ;  /* 0x0000000414147c2b */ /* 0x001fcc0008000810 */
[----:B------:R4:W0:Y:S01]  /*08d0*/  F2F.F32.F64 R19, R20 ;  /* 0x0000001400137310 */ /* 0x0008220000301000 */
[----:B------:R-:W-:Y:S05]  /*08e0*/  @P0 BRA `(.L_x_1) ;  /* 0xfffffffc00b80947 */ /* 0x000fea000383ffff */
.L_x_0:
[----:B------:R-:W-:-:S13]  /*08f0*/  ISETP.NE.AND P0, PT, R4, RZ, PT ;  /* 0x000000ff0400720c */ /* 0x000fda0003f05270 */
[----:B------:R-:W-:Y:S05]  /*0900*/  @!P0 BRA `(.L_x_5) ;  /* 0x00000000003c8947 */ /* 0x000fea0003800000 */
[----:B0123--:R-:W-:Y:S01]  /*0910*/  F2F.F64.F32 R12, R19 ;  /* 0x00000013000c7310 */ /* 0x00ffe20000201800 */
[----:B------:R-:W-:Y:S01]  /*0920*/  UMOV UR4, 0x50000000 ;  /* 0x5000000000047882 */ /* 0x000fe20000000000 */
[----:B------:R-:W-:Y:S01]  /*0930*/  UMOV UR5, 0x3ffd1eb8 ;  /* 0x3ffd1eb800057882 */ /* 0x000fe20000000000 */
[----:B------:R-:W-:-:S05]  /*0940*/  ISETP.NE.AND P0, PT, R4, 0x1, PT ;  /* 0x000000010400780c */ /* 0x000fca0003f05270 */
[----:B------:R-:W0:Y:S02]  /*0950*/  F2F.F64.F32 R8, R8 ;  /* 0x0000000800087310 */ /* 0x000e240000201800 */
[----:B0-----:R-:W-:-:S06]  /*0960*/  DFMA R10, R12, UR4, -R8 ;  /* 0x000000040c0a7c2b */ /* 0x001fcc0008000808 */
[----:B------:R0:W1:Y:S01]  /*0970*/  F2F.F32.F64 R19, R10 ;  /* 0x0000000a00137310 */ /* 0x0000620000301000 */
[----:B------:R-:W-:Y:S05]  /*0980*/  @!P0 BRA `(.L_x_5) ;  /* 0x00000000001c8947 */ /* 0x000fea0003800000 */
[----:B01----:R-:W0:Y:S01]  /*0990*/  F2F.F64.F32 R10, R19 ;  /* 0x00000013000a7310 */ /* 0x003e220000201800 */
[----:B------:R-:W-:Y:S01]  /*09a0*/  ISETP.NE.AND P0, PT, R4, 0x2, PT ;  /* 0x000000020400780c */ /* 0x000fe20003f05270 */
[----:B0-----:R-:W-:-:S06]  /*09b0*/  DFMA R8, R10, UR4, -R12 ;  /* 0x000000040a087c2b */ /* 0x001fcc000800080c */
[----:B------:R-:W0:Y:S08]  /*09c0*/  F2F.F32.F64 R19, R8 ;  /* 0x0000000800137310 */ /* 0x000e300000301000 */
[----:B0-----:R-:W0:Y:S02]  /*09d0*/  @P0 F2F.F64.F32 R12, R19 ;  /* 0x00000013000c0310 */ /* 0x001e240000201800 */
[----:B0-----:R-:W-:-:S06]  /*09e0*/  @P0 DFMA R10, R12, UR4, -R10 ;  /* 0x000000040c0a0c2b */ /* 0x001fcc000800080a */
[----:B------:R0:W1:Y:S05]  /*09f0*/  @P0 F2F.F32.F64 R19, R10 ;  /* 0x0000000a00130310 */ /* 0x00006a0000301000 */
.L_x_5:
[----:B01-3--:R0:W-:Y:S01]  /*0a00*/  STG.E desc[UR6][R2.64], R19 ;  /* 0x0000001302007986 */ /* 0x00b1e2000c101906 */
[----:B------:R-:W-:Y:S05]  /*0a10*/  @P1 BRA `(.L_x_6) ;  /* 0xfffffff400b81947 */ /* 0x000fea000383ffff */
[----:B------:R-:W-:Y:S05]  /*0a20*/  EXIT ;  /* 0x000000000000794d */ /* 0x000fea0003800000 */
.L_x_7:
[----:B------:R-:W-:-:S00]  /*0a30*/  BRA `(.L_x_7) ;  /* 0xfffffffc00fc7947 */ /* 0x000fc0000383ffff */
[----:B------:R-:W-:-:S00]  /*0a40*/  NOP ;  /* 0x0000000000007918 */ /* 0x000fc00000000000 */
        /* <DEDUP_REMOVED lines=11> */
.L_x_8:


//--------------------- .nv.shared.reserved.0     --------------------------
	.section	.nv.shared.reserved.0,"aw",@nobits
	.weak		__nv_reservedSMEM_offset_0_alias
	.size		__nv_reservedSMEM_offset_0_alias, 0, 64
	.other		__nv_reservedSMEM_offset_0_alias,@"STO_CUDA_RESERVED_SHARED STV_DEFAULT"
__nv_reservedSMEM_offset_0_alias:
	.zero		0
	.zero		64


//--------------------- .nv.constant0._Z11cudaExecutePfiii --------------------------
	.section	.nv.constant0._Z11cudaExecutePfiii,"a",@progbits
	.sectionflags	@""
	.align	4
.nv.constant0._Z11cudaExecutePfiii:
	.zero		916


//--------------------- SYMBOLS --------------------------

	.type		.nv.reservedSmem.offset0,@object
	.size		.nv.reservedSmem.offset0,0x4
